//
// Generated by NVIDIA NVVM Compiler
//
// Compiler Build ID: CL-36424714
// Cuda compilation tools, release 13.0, V13.0.88
// Based on NVVM 20.0.0
//

.version 9.0
.target sm_100
.address_size 64

	// .globl	_Z7mysgemmiiiPKfS0_Pf
// _ZZ7mysgemmiiiPKfS0_PfE3A_s has been demoted
// _ZZ7mysgemmiiiPKfS0_PfE3B_s has been demoted

.visible .entry _Z7mysgemmiiiPKfS0_Pf(
	.param .u32 _Z7mysgemmiiiPKfS0_Pf_param_0,
	.param .u32 _Z7mysgemmiiiPKfS0_Pf_param_1,
	.param .u32 _Z7mysgemmiiiPKfS0_Pf_param_2,
	.param .u64 .ptr .align 1 _Z7mysgemmiiiPKfS0_Pf_param_3,
	.param .u64 .ptr .align 1 _Z7mysgemmiiiPKfS0_Pf_param_4,
	.param .u64 .ptr .align 1 _Z7mysgemmiiiPKfS0_Pf_param_5
)
{
	.reg .pred 	%p<12>;
	.reg .b32 	%r<45>;
	.reg .b32 	%f<63>;
	.reg .b64 	%rd<13>;
	// demoted variable
	.shared .align 4 .b8 _ZZ7mysgemmiiiPKfS0_PfE3A_s[1024];
	// demoted variable
	.shared .align 4 .b8 _ZZ7mysgemmiiiPKfS0_PfE3B_s[1024];
	ld.param.u32 	%r23, [_Z7mysgemmiiiPKfS0_Pf_param_0];
	ld.param.u32 	%r24, [_Z7mysgemmiiiPKfS0_Pf_param_1];
	ld.param.u32 	%r25, [_Z7mysgemmiiiPKfS0_Pf_param_2];
	ld.param.u64 	%rd3, [_Z7mysgemmiiiPKfS0_Pf_param_3];
	ld.param.u64 	%rd4, [_Z7mysgemmiiiPKfS0_Pf_param_4];
	ld.param.u64 	%rd5, [_Z7mysgemmiiiPKfS0_Pf_param_5];
	mov.u32 	%r40, %tid.x;
	mov.u32 	%r42, %tid.y;
	mov.u32 	%r26, %ctaid.x;
	mov.u32 	%r27, %ntid.x;
	mad.lo.s32 	%r3, %r26, %r27, %r40;
	mov.u32 	%r28, %ctaid.y;
	mov.u32 	%r29, %ntid.y;
	mad.lo.s32 	%r4, %r28, %r29, %r42;
	setp.lt.s32 	%p1, %r25, -14;
	mov.f32 	%f62, 0f00000000;
	@%p1 bra 	$L__BB0_7;
	add.s32 	%r30, %r25, -1;
	shr.s32 	%r31, %r30, 31;
	shr.u32 	%r32, %r31, 28;
	add.s32 	%r33, %r30, %r32;
	shr.s32 	%r34, %r33, 4;
	neg.s32 	%r44, %r34;
	shl.b32 	%r35, %r42, 6;
	mov.u32 	%r36, _ZZ7mysgemmiiiPKfS0_PfE3A_s;
	add.s32 	%r5, %r36, %r35;
	shl.b32 	%r37, %r40, 2;
	add.s32 	%r6, %r5, %r37;
	mov.u32 	%r38, _ZZ7mysgemmiiiPKfS0_PfE3B_s;
	add.s32 	%r8, %r38, %r37;
	add.s32 	%r7, %r8, %r35;
	mad.lo.s32 	%r43, %r42, %r24, %r3;
	shl.b32 	%r11, %r24, 4;
	mad.lo.s32 	%r41, %r25, %r4, %r40;
	cvta.to.global.u64 	%rd1, %rd3;
	cvta.to.global.u64 	%rd2, %rd4;
	mov.f32 	%f62, 0f00000000;
$L__BB0_2:
	setp.ge.s32 	%p2, %r4, %r23;
	setp.ge.s32 	%p3, %r40, %r25;
	mov.f32 	%f60, 0f00000000;
	or.pred  	%p4, %p2, %p3;
	@%p4 bra 	$L__BB0_4;
	mul.wide.s32 	%rd6, %r41, 4;
	add.s64 	%rd7, %rd1, %rd6;
	ld.global.f32 	%f60, [%rd7];
$L__BB0_4:
	setp.ge.s32 	%p5, %r3, %r24;
	st.shared.f32 	[%r6], %f60;
	setp.ge.s32 	%p6, %r42, %r25;
	mov.f32 	%f61, 0f00000000;
	or.pred  	%p7, %p5, %p6;
	@%p7 bra 	$L__BB0_6;
	mul.wide.s32 	%rd8, %r43, 4;
	add.s64 	%rd9, %rd2, %rd8;
	ld.global.f32 	%f61, [%rd9];
$L__BB0_6:
	st.shared.f32 	[%r7], %f61;
	bar.sync 	0;
	ld.shared.f32 	%f12, [%r5];
	ld.shared.f32 	%f13, [%r8];
	fma.rn.f32 	%f14, %f12, %f13, %f62;
	ld.shared.f32 	%f15, [%r5+4];
	ld.shared.f32 	%f16, [%r8+64];
	fma.rn.f32 	%f17, %f15, %f16, %f14;
	ld.shared.f32 	%f18, [%r5+8];
	ld.shared.f32 	%f19, [%r8+128];
	fma.rn.f32 	%f20, %f18, %f19, %f17;
	ld.shared.f32 	%f21, [%r5+12];
	ld.shared.f32 	%f22, [%r8+192];
	fma.rn.f32 	%f23, %f21, %f22, %f20;
	ld.shared.f32 	%f24, [%r5+16];
	ld.shared.f32 	%f25, [%r8+256];
	fma.rn.f32 	%f26, %f24, %f25, %f23;
	ld.shared.f32 	%f27, [%r5+20];
	ld.shared.f32 	%f28, [%r8+320];
	fma.rn.f32 	%f29, %f27, %f28, %f26;
	ld.shared.f32 	%f30, [%r5+24];
	ld.shared.f32 	%f31, [%r8+384];
	fma.rn.f32 	%f32, %f30, %f31, %f29;
	ld.shared.f32 	%f33, [%r5+28];
	ld.shared.f32 	%f34, [%r8+448];
	fma.rn.f32 	%f35, %f33, %f34, %f32;
	ld.shared.f32 	%f36, [%r5+32];
	ld.shared.f32 	%f37, [%r8+512];
	fma.rn.f32 	%f38, %f36, %f37, %f35;
	ld.shared.f32 	%f39, [%r5+36];
	ld.shared.f32 	%f40, [%r8+576];
	fma.rn.f32 	%f41, %f39, %f40, %f38;
	ld.shared.f32 	%f42, [%r5+40];
	ld.shared.f32 	%f43, [%r8+640];
	fma.rn.f32 	%f44, %f42, %f43, %f41;
	ld.shared.f32 	%f45, [%r5+44];
	ld.shared.f32 	%f46, [%r8+704];
	fma.rn.f32 	%f47, %f45, %f46, %f44;
	ld.shared.f32 	%f48, [%r5+48];
	ld.shared.f32 	%f49, [%r8+768];
	fma.rn.f32 	%f50, %f48, %f49, %f47;
	ld.shared.f32 	%f51, [%r5+52];
	ld.shared.f32 	%f52, [%r8+832];
	fma.rn.f32 	%f53, %f51, %f52, %f50;
	ld.shared.f32 	%f54, [%r5+56];
	ld.shared.f32 	%f55, [%r8+896];
	fma.rn.f32 	%f56, %f54, %f55, %f53;
	ld.shared.f32 	%f57, [%r5+60];
	ld.shared.f32 	%f58, [%r8+960];
	fma.rn.f32 	%f62, %f57, %f58, %f56;
	bar.sync 	0;
	add.s32 	%r44, %r44, 1;
	add.s32 	%r43, %r43, %r11;
	add.s32 	%r42, %r42, 16;
	add.s32 	%r41, %r41, 16;
	add.s32 	%r40, %r40, 16;
	setp.ne.s32 	%p8, %r44, 1;
	@%p8 bra 	$L__BB0_2;
$L__BB0_7:
	setp.ge.s32 	%p9, %r4, %r23;
	setp.ge.s32 	%p10, %r3, %r24;
	or.pred  	%p11, %p9, %p10;
	@%p11 bra 	$L__BB0_9;
	mad.lo.s32 	%r39, %r24, %r4, %r3;
	cvta.to.global.u64 	%rd10, %rd5;
	mul.wide.s32 	%rd11, %r39, 4;
	add.s64 	%rd12, %rd10, %rd11;
	st.global.f32 	[%rd12], %f62;
$L__BB0_9:
	ret;

}


// ===== COMPILED SASS (sm_100) =====

	.target	sm_100

	.elftype	@"ET_EXEC"


//--------------------- .note.nv.tkinfo           --------------------------
	.section	.note.nv.tkinfo,"",@"SHT_NOTE"
	.sectionflags	@"SHF_NOTE_NV_TKINFO"
	.tkinfo
        /*0018*/ 	.word	0x00000002
        /*0030*/ 	.string	""
        /*0030*/ 	.string	"ptxas"
        /*0030*/ 	.string	"Cuda compilation tools, release 13.0, V13.0.88"
        /*0030*/ 	.string	"Build cuda_13.0.r13.0/compiler.36424714_0"
        /*0030*/ 	.string	"-arch sm_100 -m 64 "



//--------------------- .note.nv.cuinfo           --------------------------
	.section	.note.nv.cuinfo,"",@"SHT_NOTE"
	.sectionflags	@"SHF_NOTE_NV_CUINFO"
        /*0018*/ 	.short	0x0002
        /*001a*/ 	.short	0x0064
        /*001c*/ 	.short	0x0082
	.zero		2


//--------------------- .nv.info                  --------------------------
	.section	.nv.info,"",@"SHT_CUDA_INFO"
	.align	4


	//----- nvinfo : EIATTR_REGCOUNT
	.align		4
        /*0000*/ 	.byte	0x04, 0x2f
        /*0002*/ 	.short	(.L_1 - .L_0)
	.align		4
.L_0:
        /*0004*/ 	.word	index@(_Z7mysgemmiiiPKfS0_Pf)
        /*0008*/ 	.word	0x00000020


	//----- nvinfo : EIATTR_FRAME_SIZE
	.align		4
.L_1:
        /*000c*/ 	.byte	0x04, 0x11
        /*000e*/ 	.short	(.L_3 - .L_2)
	.align		4
.L_2:
        /*0010*/ 	.word	index@(_Z7mysgemmiiiPKfS0_Pf)
        /*0014*/ 	.word	0x00000000


	//----- nvinfo : EIATTR_MIN_STACK_SIZE
	.align		4
.L_3:
        /*0018*/ 	.byte	0x04, 0x12
        /*001a*/ 	.short	(.L_5 - .L_4)
	.align		4
.L_4:
        /*001c*/ 	.word	index@(_Z7mysgemmiiiPKfS0_Pf)
        /*0020*/ 	.word	0x00000000
.L_5:


//--------------------- .nv.compat                --------------------------
	.section	.nv.compat,"",@"SHT_CUDA_COMPAT_INFO"
	.align	4
        /*0000*/ 	.byte	0x02, 0x09, 0x00, 0x00, 0x02, 0x02, 0x01, 0x00, 0x02, 0x05, 0x05, 0x00, 0x03, 0x07, 0x01, 0x01
        /*0010*/ 	.byte	0x02, 0x03, 0x00, 0x00, 0x02, 0x06, 0x01, 0x00, 0x04, 0x0b, 0x08, 0x00, 0x09, 0x00, 0x00, 0x00
        /*0020*/ 	.byte	0x00, 0x00, 0x00, 0x00


//--------------------- .nv.info._Z7mysgemmiiiPKfS0_Pf --------------------------
	.section	.nv.info._Z7mysgemmiiiPKfS0_Pf,"",@"SHT_CUDA_INFO"
	.sectionflags	@""
	.align	4


	//----- nvinfo : EIATTR_CUDA_API_VERSION
	.align		4
        /*0000*/ 	.byte	0x04, 0x37
        /*0002*/ 	.short	(.L_7 - .L_6)
.L_6:
        /*0004*/ 	.word	0x00000082


	//----- nvinfo : EIATTR_KPARAM_INFO
	.align		4
.L_7:
        /*0008*/ 	.byte	0x04, 0x17
        /*000a*/ 	.short	(.L_9 - .L_8)
.L_8:
        /*000c*/ 	.word	0x00000000
        /*0010*/ 	.short	0x0005
        /*0012*/ 	.short	0x0020
        /*0014*/ 	.byte	0x00, 0xf5, 0x21, 0x00


	//----- nvinfo : EIATTR_KPARAM_INFO
	.align		4
.L_9:
        /*0018*/ 	.byte	0x04, 0x17
        /*001a*/ 	.short	(.L_11 - .L_10)
.L_10:
        /*001c*/ 	.word	0x00000000
        /*0020*/ 	.short	0x0004
        /*0022*/ 	.short	0x0018
        /*0024*/ 	.byte	0x00, 0xf5, 0x21, 0x00


	//----- nvinfo : EIATTR_KPARAM_INFO
	.align		4
.L_11:
        /*0028*/ 	.byte	0x04, 0x17
        /*002a*/ 	.short	(.L_13 - .L_12)
.L_12:
        /*002c*/ 	.word	0x00000000
        /*0030*/ 	.short	0x0003
        /*0032*/ 	.short	0x0010
        /*0034*/ 	.byte	0x00, 0xf5, 0x21, 0x00


	//----- nvinfo : EIATTR_KPARAM_INFO
	.align		4
.L_13:
        /*0038*/ 	.byte	0x04, 0x17
        /*003a*/ 	.short	(.L_15 - .L_14)
.L_14:
        /*003c*/ 	.word	0x00000000
        /*0040*/ 	.short	0x0002
        /*0042*/ 	.short	0x0008
        /*0044*/ 	.byte	0x00, 0xf0, 0x11, 0x00


	//----- nvinfo : EIATTR_KPARAM_INFO
	.align		4
.L_15:
        /*0048*/ 	.byte	0x04, 0x17
        /*004a*/ 	.short	(.L_17 - .L_16)
.L_16:
        /*004c*/ 	.word	0x00000000
        /*0050*/ 	.short	0x0001
        /*0052*/ 	.short	0x0004
        /*0054*/ 	.byte	0x00, 0xf0, 0x11, 0x00


	//----- nvinfo : EIATTR_KPARAM_INFO
	.align		4
.L_17:
        /*0058*/ 	.byte	0x04, 0x17
        /*005a*/ 	.short	(.L_19 - .L_18)
.L_18:
        /*005c*/ 	.word	0x00000000
        /*0060*/ 	.short	0x0000
        /*0062*/ 	.short	0x0000
        /*0064*/ 	.byte	0x00, 0xf0, 0x11, 0x00


	//----- nvinfo : EIATTR_SPARSE_MMA_MASK
	.align		4
.L_19:
        /*0068*/ 	.byte	0x03, 0x50
        /*006a*/ 	.short	0x0000


	//----- nvinfo : EIATTR_MAXREG_COUNT
	.align		4
        /*006c*/ 	.byte	0x03, 0x1b
        /*006e*/ 	.short	0x00ff


	//----- nvinfo : EIATTR_NUM_BARRIERS
	.align		4
        /*0070*/ 	.byte	0x02, 0x4c
        /*0072*/ 	.byte	0x01
	.zero		1


	//----- nvinfo : EIATTR_MERCURY_ISA_VERSION
	.align		4
        /*0074*/ 	.byte	0x03, 0x5f
        /*0076*/ 	.short	0x0101


	//----- nvinfo : EIATTR_VRC_CTA_INIT_COUNT
	.align		4
        /*0078*/ 	.byte	0x02, 0x4a
	.zero		1
	.zero		1


	//----- nvinfo : EIATTR_EXIT_INSTR_OFFSETS
	.align		4
        /*007c*/ 	.byte	0x04, 0x1c
        /*007e*/ 	.short	(.L_21 - .L_20)


	//   ....[0]....
.L_20:
        /*0080*/ 	.word	0x00000610


	//   ....[1]....
        /*0084*/ 	.word	0x00000660


	//----- nvinfo : EIATTR_CBANK_PARAM_SIZE
	.align		4
.L_21:
        /*0088*/ 	.byte	0x03, 0x19
        /*008a*/ 	.short	0x0028


	//----- nvinfo : EIATTR_PARAM_CBANK
	.align		4
        /*008c*/ 	.byte	0x04, 0x0a
        /*008e*/ 	.short	(.L_23 - .L_22)
	.align		4
.L_22:
        /*0090*/ 	.word	index@(.nv.constant0._Z7mysgemmiiiPKfS0_Pf)
        /*0094*/ 	.short	0x0380
        /*0096*/ 	.short	0x0028


	//----- nvinfo : EIATTR_SW_WAR
	.align		4
.L_23:
        /*0098*/ 	.byte	0x04, 0x36
        /*009a*/ 	.short	(.L_25 - .L_24)
.L_24:
        /*009c*/ 	.word	0x00000008
.L_25:


//--------------------- .nv.callgraph             --------------------------
	.section	.nv.callgraph,"",@"SHT_CUDA_CALLGRAPH"
	.align	4
	.sectionentsize	8
	.align		4
        /*0000*/ 	.word	0x00000000
	.align		4
        /*0004*/ 	.word	0xffffffff
	.align		4
        /*0008*/ 	.word	0x00000000
	.align		4
        /*000c*/ 	.word	0xfffffffe
	.align		4
        /*0010*/ 	.word	0x00000000
	.align		4
        /*0014*/ 	.word	0xfffffffd
	.align		4
        /*0018*/ 	.word	0x00000000
	.align		4
        /*001c*/ 	.word	0xfffffffc


//--------------------- .text._Z7mysgemmiiiPKfS0_Pf --------------------------
	.section	.text._Z7mysgemmiiiPKfS0_Pf,"ax",@progbits
	.align	128
        .global         _Z7mysgemmiiiPKfS0_Pf
        .type           _Z7mysgemmiiiPKfS0_Pf,@function
        .size           _Z7mysgemmiiiPKfS0_Pf,(.L_x_3 - _Z7mysgemmiiiPKfS0_Pf)
        .other          _Z7mysgemmiiiPKfS0_Pf,@"STO_CUDA_ENTRY STV_DEFAULT"
_Z7mysgemmiiiPKfS0_Pf:
.text._Z7mysgemmiiiPKfS0_Pf:
[----:B------:R-:W-:Y:S01]  /*0000*/  LDC R1, c[0x0][0x37c] ;  /* 0x0000df00ff017b82 */ /* 0x000fe20000000800 */
[----:B------:R-:W0:Y:S01]  /*0010*/  S2R R13, SR_TID.X ;  /* 0x00000000000d7919 */ /* 0x000e220000002100 */
[----:B------:R-:W1:Y:S06]  /*0020*/  LDCU UR9, c[0x0][0x388] ;  /* 0x00007100ff0977ac */ /* 0x000e6c0008000800 */
[----:B------:R-:W0:Y:S01]  /*0030*/  S2UR UR4, SR_CTAID.X ;  /* 0x00000000000479c3 */ /* 0x000e220000002500 */
[----:B------:R-:W-:Y:S01]  /*0040*/  HFMA2 R21, -RZ, RZ, 0, 0 ;  /* 0x00000000ff157431 */ /* 0x000fe200000001ff */
[----:B------:R-:W2:Y:S01]  /*0050*/  S2R R0, SR_TID.Y ;  /* 0x0000000000007919 */ /* 0x000ea20000002200 */
[----:B------:R-:W3:Y:S05]  /*0060*/  LDCU.64 UR10, c[0x0][0x358] ;  /* 0x00006b00ff0a77ac */ /* 0x000eea0008000a00 */
[----:B------:R-:W0:Y:S08]  /*0070*/  LDC R2, c[0x0][0x360] ;  /* 0x0000d800ff027b82 */ /* 0x000e300000000800 */
[----:B------:R-:W2:Y:S01]  /*0080*/  S2UR UR5, SR_CTAID.Y ;  /* 0x00000000000579c3 */ /* 0x000ea20000002600 */
[----:B-1----:R-:W-:-:S07]  /*0090*/  UISETP.GE.AND UP0, UPT, UR9, -0xe, UPT ;  /* 0xfffffff20900788c */ /* 0x002fce000bf06270 */
[----:B------:R-:W2:Y:S01]  /*00a0*/  LDC R5, c[0x0][0x364] ;  /* 0x0000d900ff057b82 */ /* 0x000ea20000000800 */
[----:B0-----:R-:W-:Y:S02]  /*00b0*/  IMAD R3, R2, UR4, R13 ;  /* 0x0000000402037c24 */ /* 0x001fe4000f8e020d */
[----:B--2---:R-:W-:Y:S01]  /*00c0*/  IMAD R2, R5, UR5, R0 ;  /* 0x0000000505027c24 */ /* 0x004fe2000f8e0200 */
[----:B---3--:R-:W-:Y:S06]  /*00d0*/  BRA.U !UP0, `(.L_x_0) ;  /* 0x0000000508407547 */ /* 0x008fec000b800000 */
[----:B------:R-:W0:Y:S01]  /*00e0*/  S2UR UR7, SR_CgaCtaId ;  /* 0x00000000000779c3 */ /* 0x000e220000008800 */
[----:B------:R-:W1:Y:S01]  /*00f0*/  LDCU UR12, c[0x0][0x384] ;  /* 0x00007080ff0c77ac */ /* 0x000e620008000800 */
[----:B------:R-:W-:Y:S01]  /*0100*/  MOV R21, RZ ;  /* 0x000000ff00157202 */ /* 0x000fe20000000f00 */
[----:B------:R-:W-:Y:S01]  /*0110*/  IMAD R14, R2, UR9, R13 ;  /* 0x00000009020e7c24 */ /* 0x000fe2000f8e020d */
[----:B------:R-:W-:Y:S01]  /*0120*/  UMOV UR6, 0x400 ;  /* 0x0000040000067882 */ /* 0x000fe20000000000 */
[----:B------:R-:W-:-:S03]  /*0130*/  UIADD3 UR4, UPT, UPT, UR9, -0x1, URZ ;  /* 0xffffffff09047890 */ /* 0x000fc6000fffe0ff */
[----:B------:R-:W2:Y:S01]  /*0140*/  LDC R12, c[0x0][0x384] ;  /* 0x0000e100ff0c7b82 */ /* 0x000ea20000000800 */
[----:B------:R-:W3:Y:S01]  /*0150*/  LDCU UR14, c[0x0][0x388] ;  /* 0x00007100ff0e77ac */ /* 0x000ee20008000800 */
[----:B------:R-:W-:Y:S01]  /*0160*/  USHF.R.S32.HI UR5, URZ, 0x1f, UR4 ;  /* 0x0000001fff057899 */ /* 0x000fe20008011404 */
[----:B------:R-:W4:Y:S03]  /*0170*/  LDCU UR13, c[0x0][0x380] ;  /* 0x00007000ff0d77ac */ /* 0x000f260008000800 */
[----:B------:R-:W-:Y:S01]  /*0180*/  ULEA.HI UR5, UR5, UR4, URZ, 0x4 ;  /* 0x0000000405057291 */ /* 0x000fe2000f8f20ff */
[----:B-1----:R-:W-:-:S03]  /*0190*/  IMAD R19, R0, UR12, R3 ;  /* 0x0000000c00137c24 */ /* 0x002fc6000f8e0203 */
[----:B------:R-:W-:Y:S02]  /*01a0*/  USHF.R.S32.HI UR5, URZ, 0x4, UR5 ;  /* 0x00000004ff057899 */ /* 0x000fe40008011405 */
[----:B0-----:R-:W-:Y:S02]  /*01b0*/  ULEA UR8, UR7, UR6, 0x18 ;  /* 0x0000000607087291 */ /* 0x001fe4000f8ec0ff */
[----:B------:R-:W-:Y:S02]  /*01c0*/  UIADD3 UR6, UPT, UPT, UR6, 0x400, URZ ;  /* 0x0000040006067890 */ /* 0x000fe4000fffe0ff */
[----:B------:R-:W-:Y:S02]  /*01d0*/  UIADD3 UR5, UPT, UPT, -UR5, URZ, URZ ;  /* 0x000000ff05057290 */ /* 0x000fe4000fffe1ff */
[----:B------:R-:W-:Y:S01]  /*01e0*/  ULEA UR6, UR7, UR6, 0x18 ;  /* 0x0000000607067291 */ /* 0x000fe2000f8ec0ff */
[----:B------:R-:W-:-:S04]  /*01f0*/  LEA R16, R0, UR8, 0x6 ;  /* 0x0000000800107c11 */ /* 0x000fc8000f8e30ff */
[C---:B------:R-:W-:Y:S02]  /*0200*/  LEA R18, R13.reuse, R16, 0x2 ;  /* 0x000000100d127211 */ /* 0x040fe400078e10ff */
[----:B------:R-:W-:-:S04]  /*0210*/  LEA R15, R13, UR6, 0x2 ;  /* 0x000000060d0f7c11 */ /* 0x000fc8000f8e10ff */
[----:B---34-:R-:W-:-:S07]  /*0220*/  LEA R17, R0, R15, 0x6 ;  /* 0x0000000f00117211 */ /* 0x018fce00078e30ff */
.L_x_1:
[----:B------:R-:W-:Y:S01]  /*0230*/  ISETP.GE.AND P1, PT, R13, UR14, PT ;  /* 0x0000000e0d007c0c */ /* 0x000fe2000bf26270 */
[----:B------:R-:W-:Y:S01]  /*0240*/  HFMA2 R22, -RZ, RZ, 0, 0 ;  /* 0x00000000ff167431 */ /* 0x000fe200000001ff */
[----:B------:R-:W-:Y:S02]  /*0250*/  ISETP.GE.AND P0, PT, R0, UR14, PT ;  /* 0x0000000e00007c0c */ /* 0x000fe4000bf06270 */
[----:B------:R-:W-:Y:S02]  /*0260*/  ISETP.GE.OR P1, PT, R2, UR13, P1 ;  /* 0x0000000d02007c0c */ /* 0x000fe40008f26670 */
[----:B--2---:R-:W-:Y:S02]  /*0270*/  ISETP.GE.OR P0, PT, R3, R12, P0 ;  /* 0x0000000c0300720c */ /* 0x004fe40000706670 */
[----:B------:R-:W-:-:S09]  /*0280*/  MOV R29, RZ ;  /* 0x000000ff001d7202 */ /* 0x000fd20000000f00 */
[----:B------:R-:W0:Y:S08]  /*0290*/  @!P1 LDC.64 R6, c[0x0][0x390] ;  /* 0x0000e400ff069b82 */ /* 0x000e300000000a00 */
[----:B------:R-:W1:Y:S01]  /*02a0*/  @!P0 LDC.64 R4, c[0x0][0x398] ;  /* 0x0000e600ff048b82 */ /* 0x000e620000000a00 */
[----:B0-----:R-:W-:-:S05]  /*02b0*/  @!P1 IMAD.WIDE R6, R14, 0x4, R6 ;  /* 0x000000040e069825 */ /* 0x001fca00078e0206 */
[----:B------:R-:W2:Y:S01]  /*02c0*/  @!P1 LDG.E R29, desc[UR10][R6.64] ;  /* 0x0000000a061d9981 */ /* 0x000ea2000c1e1900 */
[----:B-1----:R-:W-:-:S05]  /*02d0*/  @!P0 IMAD.WIDE R24, R19, 0x4, R4 ;  /* 0x0000000413188825 */ /* 0x002fca00078e0204 */
[----:B------:R-:W3:Y:S01]  /*02e0*/  @!P0 LDG.E R22, desc[UR10][R24.64] ;  /* 0x0000000a18168981 */ /* 0x000ee2000c1e1900 */
[----:B------:R-:W-:-:S04]  /*02f0*/  UIADD3 UR5, UPT, UPT, UR5, 0x1, URZ ;  /* 0x0000000105057890 */ /* 0x000fc8000fffe0ff */
[----:B------:R-:W-:Y:S01]  /*0300*/  UISETP.NE.AND UP0, UPT, UR5, 0x1, UPT ;  /* 0x000000010500788c */ /* 0x000fe2000bf05270 */
[----:B------:R-:W-:Y:S02]  /*0310*/  IADD3 R0, PT, PT, R0, 0x10, RZ ;  /* 0x0000001000007810 */ /* 0x000fe40007ffe0ff */
[----:B------:R-:W-:Y:S02]  /*0320*/  IADD3 R13, PT, PT, R13, 0x10, RZ ;  /* 0x000000100d0d7810 */ /* 0x000fe40007ffe0ff */
[----:B------:R-:W-:Y:S02]  /*0330*/  IADD3 R14, PT, PT, R14, 0x10, RZ ;  /* 0x000000100e0e7810 */ /* 0x000fe40007ffe0ff */
[----:B------:R-:W-:Y:S01]  /*0340*/  LEA R19, R12, R19, 0x4 ;  /* 0x000000130c137211 */ /* 0x000fe200078e20ff */
[----:B--2---:R-:W-:Y:S04]  /*0350*/  STS [R18], R29 ;  /* 0x0000001d12007388 */ /* 0x004fe80000000800 */
[----:B---3--:R-:W-:Y:S01]  /*0360*/  STS [R17], R22 ;  /* 0x0000001611007388 */ /* 0x008fe20000000800 */
[----:B------:R-:W-:Y:S06]  /*0370*/  BAR.SYNC.DEFER_BLOCKING 0x0 ;  /* 0x0000000000007b1d */ /* 0x000fec0000010000 */
[----:B------:R-:W-:Y:S04]  /*0380*/  LDS R28, [R15] ;  /* 0x000000000f1c7984 */ /* 0x000fe80000000800 */
[----:B------:R-:W0:Y:S04]  /*0390*/  LDS.128 R8, [R16] ;  /* 0x0000000010087984 */ /* 0x000e280000000c00 */
[----:B------:R-:W1:Y:S04]  /*03a0*/  LDS R29, [R15+0x40] ;  /* 0x000040000f1d7984 */ /* 0x000e680000000800 */
[----:B------:R-:W2:Y:S04]  /*03b0*/  LDS R27, [R15+0x80] ;  /* 0x000080000f1b7984 */ /* 0x000ea80000000800 */
[----:B------:R-:W3:Y:S04]  /*03c0*/  LDS R26, [R15+0xc0] ;  /* 0x0000c0000f1a7984 */ /* 0x000ee80000000800 */
[----:B------:R-:W-:Y:S04]  /*03d0*/  LDS R23, [R15+0x100] ;  /* 0x000100000f177984 */ /* 0x000fe80000000800 */
[----:B------:R-:W4:Y:S04]  /*03e0*/  LDS.128 R4, [R16+0x10] ;  /* 0x0000100010047984 */ /* 0x000f280000000c00 */
[----:B------:R-:W5:Y:S04]  /*03f0*/  LDS R20, [R15+0x140] ;  /* 0x000140000f147984 */ /* 0x000f680000000800 */
[----:B------:R-:W5:Y:S04]  /*0400*/  LDS R25, [R15+0x180] ;  /* 0x000180000f197984 */ /* 0x000f680000000800 */
[----:B------:R-:W5:Y:S04]  /*0410*/  LDS R22, [R15+0x1c0] ;  /* 0x0001c0000f167984 */ /* 0x000f680000000800 */
[----:B------:R-:W-:Y:S01]  /*0420*/  LDS R24, [R15+0x240] ;  /* 0x000240000f187984 */ /* 0x000fe20000000800 */
[----:B0-----:R-:W-:-:S03]  /*0430*/  FFMA R8, R8, R28, R21 ;  /* 0x0000001c08087223 */ /* 0x001fc60000000015 */
[----:B------:R-:W-:Y:S01]  /*0440*/  LDS R21, [R15+0x200] ;  /* 0x000200000f157984 */ /* 0x000fe20000000800 */
[----:B-1----:R-:W-:-:S04]  /*0450*/  FFMA R8, R29, R9, R8 ;  /* 0x000000091d087223 */ /* 0x002fc80000000008 */
[----:B--2---:R-:W-:-:S04]  /*0460*/  FFMA R27, R27, R10, R8 ;  /* 0x0000000a1b1b7223 */ /* 0x004fc80000000008 */
[----:B---3--:R-:W-:Y:S02]  /*0470*/  FFMA R27, R26, R11, R27 ;  /* 0x0000000b1a1b7223 */ /* 0x008fe4000000001b */
[----:B------:R-:W0:Y:S02]  /*0480*/  LDS.128 R8, [R16+0x20] ;  /* 0x0000200010087984 */ /* 0x000e240000000c00 */
[----:B----4-:R-:W-:-:S04]  /*0490*/  FFMA R23, R4, R23, R27 ;  /* 0x0000001704177223 */ /* 0x010fc8000000001b */
[----:B-----5:R-:W-:Y:S02]  /*04a0*/  FFMA R20, R20, R5, R23 ;  /* 0x0000000514147223 */ /* 0x020fe40000000017 */
[----:B------:R-:W1:Y:S02]  /*04b0*/  LDS R23, [R15+0x280] ;  /* 0x000280000f177984 */ /* 0x000e640000000800 */
[----:B------:R-:W-:Y:S02]  /*04c0*/  FFMA R25, R25, R6, R20 ;  /* 0x0000000619197223 */ /* 0x000fe40000000014 */
[----:B------:R-:W2:Y:S02]  /*04d0*/  LDS R20, [R15+0x2c0] ;  /* 0x0002c0000f147984 */ /* 0x000ea40000000800 */
[----:B------:R-:W-:Y:S02]  /*04e0*/  FFMA R27, R22, R7, R25 ;  /* 0x00000007161b7223 */ /* 0x000fe40000000019 */
[----:B------:R-:W-:Y:S04]  /*04f0*/  LDS R25, [R15+0x300] ;  /* 0x000300000f197984 */ /* 0x000fe80000000800 */
[----:B------:R-:W3:Y:S04]  /*0500*/  LDS.128 R4, [R16+0x30] ;  /* 0x0000300010047984 */ /* 0x000ee80000000c00 */
[----:B------:R-:W4:Y:S01]  /*0510*/  LDS R22, [R15+0x340] ;  /* 0x000340000f167984 */ /* 0x000f220000000800 */
[----:B0-----:R-:W-:-:S03]  /*0520*/  FFMA R27, R8, R21, R27 ;  /* 0x00000015081b7223 */ /* 0x001fc6000000001b */
[----:B------:R-:W0:Y:S04]  /*0530*/  LDS R21, [R15+0x380] ;  /* 0x000380000f157984 */ /* 0x000e280000000800 */
[----:B------:R-:W5:Y:S01]  /*0540*/  LDS R8, [R15+0x3c0] ;  /* 0x0003c0000f087984 */ /* 0x000f620000000800 */
[----:B------:R-:W-:-:S04]  /*0550*/  FFMA R24, R24, R9, R27 ;  /* 0x0000000918187223 */ /* 0x000fc8000000001b */
[----:B-1----:R-:W-:-:S04]  /*0560*/  FFMA R23, R23, R10, R24 ;  /* 0x0000000a17177223 */ /* 0x002fc80000000018 */
[----:B--2---:R-:W-:-:S04]  /*0570*/  FFMA R11, R20, R11, R23 ;  /* 0x0000000b140b7223 */ /* 0x004fc80000000017 */
[----:B---3--:R-:W-:-:S04]  /*0580*/  FFMA R11, R4, R25, R11 ;  /* 0x00000019040b7223 */ /* 0x008fc8000000000b */
[----:B----4-:R-:W-:-:S04]  /*0590*/  FFMA R22, R22, R5, R11 ;  /* 0x0000000516167223 */ /* 0x010fc8000000000b */
[----:B0-----:R-:W-:-:S04]  /*05a0*/  FFMA R21, R21, R6, R22 ;  /* 0x0000000615157223 */ /* 0x001fc80000000016 */
[----:B-----5:R-:W-:Y:S01]  /*05b0*/  FFMA R21, R8, R7, R21 ;  /* 0x0000000708157223 */ /* 0x020fe20000000015 */
[----:B------:R-:W-:Y:S06]  /*05c0*/  BAR.SYNC.DEFER_BLOCKING 0x0 ;  /* 0x0000000000007b1d */ /* 0x000fec0000010000 */
[----:B------:R-:W-:Y:S05]  /*05d0*/  BRA.U UP0, `(.L_x_1) ;  /* 0xfffffffd00147547 */ /* 0x000fea000b83ffff */
.L_x_0:
[----:B------:R-:W0:Y:S02]  /*05e0*/  LDCU.64 UR4, c[0x0][0x380] ;  /* 0x00007000ff0477ac */ /* 0x000e240008000a00 */
[----:B0-----:R-:W-:-:S04]  /*05f0*/  ISETP.GE.AND P0, PT, R3, UR5, PT ;  /* 0x0000000503007c0c */ /* 0x001fc8000bf06270 */
[----:B------:R-:W-:-:S13]  /*0600*/  ISETP.GE.OR P0, PT, R2, UR4, P0 ;  /* 0x0000000402007c0c */ /* 0x000fda0008706670 */
[----:B------:R-:W-:Y:S05]  /*0610*/  @P0 EXIT ;  /* 0x000000000000094d */ /* 0x000fea0003800000 */
[----:B------:R-:W0:Y:S01]  /*0620*/  LDC.64 R4, c[0x0][0x3a0] ;  /* 0x0000e800ff047b82 */ /* 0x000e220000000a00 */
[----:B------:R-:W-:-:S04]  /*0630*/  IMAD R3, R2, UR5, R3 ;  /* 0x0000000502037c24 */ /* 0x000fc8000f8e0203 */
[----:B0-----:R-:W-:-:S05]  /*0640*/  IMAD.WIDE R2, R3, 0x4, R4 ;  /* 0x0000000403027825 */ /* 0x001fca00078e0204 */
[----:B------:R-:W-:Y:S01]  /*0650*/  STG.E desc[UR10][R2.64], R21 ;  /* 0x0000001502007986 */ /* 0x000fe2000c10190a */
[----:B------:R-:W-:Y:S05]  /*0660*/  EXIT ;  /* 0x000000000000794d */ /* 0x000fea0003800000 */
.L_x_2:
[----:B------:R-:W-:-:S00]  /*0670*/  BRA `(.L_x_2) ;  /* 0xfffffffc00fc7947 */ /* 0x000fc0000383ffff */
[----:B------:R-:W-:-:S00]  /*0680*/  NOP ;  /* 0x0000000000007918 */ /* 0x000fc00000000000 */
[----:B------:R-:W-:-:S00]  /*0690*/  NOP ;  /* 0x0000000000007918 */ /* 0x000fc00000000000 */
[----:B------:R-:W-:-:S00]  /*06a0*/  NOP ;  /* 0x0000000000007918 */ /* 0x000fc00000000000 */
[----:B------:R-:W-:-:S00]  /*06b0*/  NOP ;  /* 0x0000000000007918 */ /* 0x000fc00000000000 */
[----:B------:R-:W-:-:S00]  /*06c0*/  NOP ;  /* 0x0000000000007918 */ /* 0x000fc00000000000 */
[----:B------:R-:W-:-:S00]  /*06d0*/  NOP ;  /* 0x0000000000007918 */ /* 0x000fc00000000000 */
[----:B------:R-:W-:-:S00]  /*06e0*/  NOP ;  /* 0x0000000000007918 */ /* 0x000fc00000000000 */
[----:B------:R-:W-:-:S00]  /*06f0*/  NOP ;  /* 0x0000000000007918 */ /* 0x000fc00000000000 */
.L_x_3:


//--------------------- .nv.shared._Z7mysgemmiiiPKfS0_Pf --------------------------
	.section	.nv.shared._Z7mysgemmiiiPKfS0_Pf,"aw",@nobits
	.sectionflags	@""
	.align	4
.nv.shared._Z7mysgemmiiiPKfS0_Pf:
	.zero		3072


//--------------------- .nv.shared.reserved.0     --------------------------
	.section	.nv.shared.reserved.0,"aw",@nobits
	.weak		__nv_reservedSMEM_offset_0_alias
	.size		__nv_reservedSMEM_offset_0_alias, 0, 64
	.other		__nv_reservedSMEM_offset_0_alias,@"STO_CUDA_RESERVED_SHARED STV_DEFAULT"
__nv_reservedSMEM_offset_0_alias:
	.zero		0
	.zero		64


//--------------------- .nv.constant0._Z7mysgemmiiiPKfS0_Pf --------------------------
	.section	.nv.constant0._Z7mysgemmiiiPKfS0_Pf,"a",@progbits
	.sectionflags	@""
	.align	4
.nv.constant0._Z7mysgemmiiiPKfS0_Pf:
	.zero		936


//--------------------- SYMBOLS --------------------------

	.type		.nv.reservedSmem.offset0,@object
	.size		.nv.reservedSmem.offset0,0x4
	.type		.nv.reservedSmem.cap,@object
	.size		.nv.reservedSmem.cap,0x4
